//
// Generated by NVIDIA NVVM Compiler
//
// Compiler Build ID: CL-36424714
// Cuda compilation tools, release 13.0, V13.0.88
// Based on NVVM 20.0.0
//

.version 9.0
.target sm_100
.address_size 64

	// .globl	_Z9HistogramPKiPii

.visible .entry _Z9HistogramPKiPii(
	.param .u64 .ptr .align 1 _Z9HistogramPKiPii_param_0,
	.param .u64 .ptr .align 1 _Z9HistogramPKiPii_param_1,
	.param .u32 _Z9HistogramPKiPii_param_2
)
{
	.reg .pred 	%p<3>;
	.reg .b32 	%r<10>;
	.reg .b64 	%rd<11>;

	ld.param.u64 	%rd3, [_Z9HistogramPKiPii_param_0];
	ld.param.u64 	%rd4, [_Z9HistogramPKiPii_param_1];
	ld.param.u32 	%r2, [_Z9HistogramPKiPii_param_2];
	cvta.to.global.u64 	%rd1, %rd4;
	mov.u32 	%r3, %ctaid.x;
	mov.u32 	%r4, %ntid.x;
	mov.u32 	%r5, %tid.x;
	mad.lo.s32 	%r1, %r3, %r4, %r5;
	mul.wide.s32 	%rd5, %r1, 4;
	add.s64 	%rd6, %rd1, %rd5;
	mov.b32 	%r6, 0;
	st.global.u32 	[%rd6], %r6;
	setp.ge.s32 	%p1, %r1, %r2;
	@%p1 bra 	$L__BB0_3;
	cvta.to.global.u64 	%rd7, %rd3;
	add.s64 	%rd9, %rd7, %rd5;
	ld.global.nc.u32 	%r7, [%rd9];
	mul.wide.s32 	%rd10, %r7, 4;
	add.s64 	%rd2, %rd1, %rd10;
	ld.global.u32 	%r8, [%rd2];
	setp.gt.s32 	%p2, %r8, 126;
	@%p2 bra 	$L__BB0_3;
	atom.global.add.u32 	%r9, [%rd2], 1;
$L__BB0_3:
	ret;

}


// ===== COMPILED SASS (sm_100) =====

	.target	sm_100

	.elftype	@"ET_EXEC"


//--------------------- .note.nv.tkinfo           --------------------------
	.section	.note.nv.tkinfo,"",@"SHT_NOTE"
	.sectionflags	@"SHF_NOTE_NV_TKINFO"
	.tkinfo
        /*0018*/ 	.word	0x00000002
        /*0030*/ 	.string	""
        /*0030*/ 	.string	"ptxas"
        /*0030*/ 	.string	"Cuda compilation tools, release 13.0, V13.0.88"
        /*0030*/ 	.string	"Build cuda_13.0.r13.0/compiler.36424714_0"
        /*0030*/ 	.string	"-arch sm_100 -m 64 "



//--------------------- .note.nv.cuinfo           --------------------------
	.section	.note.nv.cuinfo,"",@"SHT_NOTE"
	.sectionflags	@"SHF_NOTE_NV_CUINFO"
        /*0018*/ 	.short	0x0002
        /*001a*/ 	.short	0x0064
        /*001c*/ 	.short	0x0082
	.zero		2


//--------------------- .nv.info                  --------------------------
	.section	.nv.info,"",@"SHT_CUDA_INFO"
	.align	4


	//----- nvinfo : EIATTR_REGCOUNT
	.align		4
        /*0000*/ 	.byte	0x04, 0x2f
        /*0002*/ 	.short	(.L_1 - .L_0)
	.align		4
.L_0:
        /*0004*/ 	.word	index@(_Z9HistogramPKiPii)
        /*0008*/ 	.word	0x0000000a


	//----- nvinfo : EIATTR_FRAME_SIZE
	.align		4
.L_1:
        /*000c*/ 	.byte	0x04, 0x11
        /*000e*/ 	.short	(.L_3 - .L_2)
	.align		4
.L_2:
        /*0010*/ 	.word	index@(_Z9HistogramPKiPii)
        /*0014*/ 	.word	0x00000000


	//----- nvinfo : EIATTR_MIN_STACK_SIZE
	.align		4
.L_3:
        /*0018*/ 	.byte	0x04, 0x12
        /*001a*/ 	.short	(.L_5 - .L_4)
	.align		4
.L_4:
        /*001c*/ 	.word	index@(_Z9HistogramPKiPii)
        /*0020*/ 	.word	0x00000000
.L_5:


//--------------------- .nv.compat                --------------------------
	.section	.nv.compat,"",@"SHT_CUDA_COMPAT_INFO"
	.align	4
        /*0000*/ 	.byte	0x02, 0x09, 0x00, 0x00, 0x02, 0x02, 0x01, 0x00, 0x02, 0x05, 0x05, 0x00, 0x03, 0x07, 0x01, 0x01
        /*0010*/ 	.byte	0x02, 0x03, 0x00, 0x00, 0x02, 0x06, 0x01, 0x00, 0x04, 0x0b, 0x08, 0x00, 0x09, 0x00, 0x00, 0x00
        /*0020*/ 	.byte	0x00, 0x00, 0x00, 0x00


//--------------------- .nv.info._Z9HistogramPKiPii --------------------------
	.section	.nv.info._Z9HistogramPKiPii,"",@"SHT_CUDA_INFO"
	.sectionflags	@""
	.align	4


	//----- nvinfo : EIATTR_CUDA_API_VERSION
	.align		4
        /*0000*/ 	.byte	0x04, 0x37
        /*0002*/ 	.short	(.L_7 - .L_6)
.L_6:
        /*0004*/ 	.word	0x00000082


	//----- nvinfo : EIATTR_KPARAM_INFO
	.align		4
.L_7:
        /*0008*/ 	.byte	0x04, 0x17
        /*000a*/ 	.short	(.L_9 - .L_8)
.L_8:
        /*000c*/ 	.word	0x00000000
        /*0010*/ 	.short	0x0002
        /*0012*/ 	.short	0x0010
        /*0014*/ 	.byte	0x00, 0xf0, 0x11, 0x00


	//----- nvinfo : EIATTR_KPARAM_INFO
	.align		4
.L_9:
        /*0018*/ 	.byte	0x04, 0x17
        /*001a*/ 	.short	(.L_11 - .L_10)
.L_10:
        /*001c*/ 	.word	0x00000000
        /*0020*/ 	.short	0x0001
        /*0022*/ 	.short	0x0008
        /*0024*/ 	.byte	0x00, 0xf5, 0x21, 0x00


	//----- nvinfo : EIATTR_KPARAM_INFO
	.align		4
.L_11:
        /*0028*/ 	.byte	0x04, 0x17
        /*002a*/ 	.short	(.L_13 - .L_12)
.L_12:
        /*002c*/ 	.word	0x00000000
        /*0030*/ 	.short	0x0000
        /*0032*/ 	.short	0x0000
        /*0034*/ 	.byte	0x00, 0xf5, 0x21, 0x00


	//----- nvinfo : EIATTR_SPARSE_MMA_MASK
	.align		4
.L_13:
        /*0038*/ 	.byte	0x03, 0x50
        /*003a*/ 	.short	0x0000


	//----- nvinfo : EIATTR_MAXREG_COUNT
	.align		4
        /*003c*/ 	.byte	0x03, 0x1b
        /*003e*/ 	.short	0x00ff


	//----- nvinfo : EIATTR_MERCURY_ISA_VERSION
	.align		4
        /*0040*/ 	.byte	0x03, 0x5f
        /*0042*/ 	.short	0x0101


	//----- nvinfo : EIATTR_VRC_CTA_INIT_COUNT
	.align		4
        /*0044*/ 	.byte	0x02, 0x4a
	.zero		1
	.zero		1


	//----- nvinfo : EIATTR_EXIT_INSTR_OFFSETS
	.align		4
        /*0048*/ 	.byte	0x04, 0x1c
        /*004a*/ 	.short	(.L_15 - .L_14)


	//   ....[0]....
.L_14:
        /*004c*/ 	.word	0x000000b0


	//   ....[1]....
        /*0050*/ 	.word	0x00000120


	//   ....[2]....
        /*0054*/ 	.word	0x00000150


	//----- nvinfo : EIATTR_CBANK_PARAM_SIZE
	.align		4
.L_15:
        /*0058*/ 	.byte	0x03, 0x19
        /*005a*/ 	.short	0x0014


	//----- nvinfo : EIATTR_PARAM_CBANK
	.align		4
        /*005c*/ 	.byte	0x04, 0x0a
        /*005e*/ 	.short	(.L_17 - .L_16)
	.align		4
.L_16:
        /*0060*/ 	.word	index@(.nv.constant0._Z9HistogramPKiPii)
        /*0064*/ 	.short	0x0380
        /*0066*/ 	.short	0x0014


	//----- nvinfo : EIATTR_SW_WAR
	.align		4
.L_17:
        /*0068*/ 	.byte	0x04, 0x36
        /*006a*/ 	.short	(.L_19 - .L_18)
.L_18:
        /*006c*/ 	.word	0x00000008
.L_19:


//--------------------- .nv.callgraph             --------------------------
	.section	.nv.callgraph,"",@"SHT_CUDA_CALLGRAPH"
	.align	4
	.sectionentsize	8
	.align		4
        /*0000*/ 	.word	0x00000000
	.align		4
        /*0004*/ 	.word	0xffffffff
	.align		4
        /*0008*/ 	.word	0x00000000
	.align		4
        /*000c*/ 	.word	0xfffffffe
	.align		4
        /*0010*/ 	.word	0x00000000
	.align		4
        /*0014*/ 	.word	0xfffffffd
	.align		4
        /*0018*/ 	.word	0x00000000
	.align		4
        /*001c*/ 	.word	0xfffffffc


//--------------------- .text._Z9HistogramPKiPii  --------------------------
	.section	.text._Z9HistogramPKiPii,"ax",@progbits
	.align	128
        .global         _Z9HistogramPKiPii
        .type           _Z9HistogramPKiPii,@function
        .size           _Z9HistogramPKiPii,(.L_x_1 - _Z9HistogramPKiPii)
        .other          _Z9HistogramPKiPii,@"STO_CUDA_ENTRY STV_DEFAULT"
_Z9HistogramPKiPii:
.text._Z9HistogramPKiPii:
[----:B------:R-:W-:Y:S01]  /*0000*/  LDC R1, c[0x0][0x37c] ;  /* 0x0000df00ff017b82 */ /* 0x000fe20000000800 */
[----:B------:R-:W0:Y:S07]  /*0010*/  S2R R0, SR_TID.X ;  /* 0x0000000000007919 */ /* 0x000e2e0000002100 */
[----:B------:R-:W0:Y:S01]  /*0020*/  S2UR UR6, SR_CTAID.X ;  /* 0x00000000000679c3 */ /* 0x000e220000002500 */
[----:B------:R-:W1:Y:S01]  /*0030*/  LDCU UR7, c[0x0][0x390] ;  /* 0x00007200ff0777ac */ /* 0x000e620008000800 */
[----:B------:R-:W2:Y:S06]  /*0040*/  LDCU.64 UR4, c[0x0][0x358] ;  /* 0x00006b00ff0477ac */ /* 0x000eac0008000a00 */
[----:B------:R-:W0:Y:S08]  /*0050*/  LDC R7, c[0x0][0x360] ;  /* 0x0000d800ff077b82 */ /* 0x000e300000000800 */
[----:B------:R-:W3:Y:S01]  /*0060*/  LDC.64 R4, c[0x0][0x388] ;  /* 0x0000e200ff047b82 */ /* 0x000ee20000000a00 */
[----:B0-----:R-:W-:-:S05]  /*0070*/  IMAD R7, R7, UR6, R0 ;  /* 0x0000000607077c24 */ /* 0x001fca000f8e0200 */
[C---:B-1----:R-:W-:Y:S01]  /*0080*/  ISETP.GE.AND P0, PT, R7.reuse, UR7, PT ;  /* 0x0000000707007c0c */ /* 0x042fe2000bf06270 */
[----:B---3--:R-:W-:-:S05]  /*0090*/  IMAD.WIDE R2, R7, 0x4, R4 ;  /* 0x0000000407027825 */ /* 0x008fca00078e0204 */
[----:B--2---:R0:W-:Y:S07]  /*00a0*/  STG.E desc[UR4][R2.64], RZ ;  /* 0x000000ff02007986 */ /* 0x0041ee000c101904 */
[----:B------:R-:W-:Y:S05]  /*00b0*/  @P0 EXIT ;  /* 0x000000000000094d */ /* 0x000fea0003800000 */
[----:B0-----:R-:W0:Y:S02]  /*00c0*/  LDC.64 R2, c[0x0][0x380] ;  /* 0x0000e000ff027b82 */ /* 0x001e240000000a00 */
[----:B0-----:R-:W-:-:S06]  /*00d0*/  IMAD.WIDE R2, R7, 0x4, R2 ;  /* 0x0000000407027825 */ /* 0x001fcc00078e0202 */
[----:B------:R-:W2:Y:S02]  /*00e0*/  LDG.E.CONSTANT R3, desc[UR4][R2.64] ;  /* 0x0000000402037981 */ /* 0x000ea4000c1e9900 */
[----:B--2---:R-:W-:-:S05]  /*00f0*/  IMAD.WIDE R4, R3, 0x4, R4 ;  /* 0x0000000403047825 */ /* 0x004fca00078e0204 */
[----:B------:R-:W2:Y:S02]  /*0100*/  LDG.E R0, desc[UR4][R4.64] ;  /* 0x0000000404007981 */ /* 0x000ea4000c1e1900 */
[----:B--2---:R-:W-:-:S13]  /*0110*/  ISETP.GT.AND P0, PT, R0, 0x7e, PT ;  /* 0x0000007e0000780c */ /* 0x004fda0003f04270 */
[----:B------:R-:W-:Y:S05]  /*0120*/  @P0 EXIT ;  /* 0x000000000000094d */ /* 0x000fea0003800000 */
[----:B------:R-:W-:-:S05]  /*0130*/  HFMA2 R3, -RZ, RZ, 0, 5.9604644775390625e-08 ;  /* 0x00000001ff037431 */ /* 0x000fca00000001ff */
[----:B------:R-:W-:Y:S01]  /*0140*/  REDG.E.ADD.STRONG.GPU desc[UR4][R4.64], R3 ;  /* 0x000000030400798e */ /* 0x000fe2000c12e104 */
[----:B------:R-:W-:Y:S05]  /*0150*/  EXIT ;  /* 0x000000000000794d */ /* 0x000fea0003800000 */
.L_x_0:
[----:B------:R-:W-:-:S00]  /*0160*/  BRA `(.L_x_0) ;  /* 0xfffffffc00fc7947 */ /* 0x000fc0000383ffff */
[----:B------:R-:W-:-:S00]  /*0170*/  NOP ;  /* 0x0000000000007918 */ /* 0x000fc00000000000 */
        /* <DEDUP_REMOVED lines=8> */
.L_x_1:


//--------------------- .nv.shared.reserved.0     --------------------------
	.section	.nv.shared.reserved.0,"aw",@nobits
	.weak		__nv_reservedSMEM_offset_0_alias
	.size		__nv_reservedSMEM_offset_0_alias, 0, 64
	.other		__nv_reservedSMEM_offset_0_alias,@"STO_CUDA_RESERVED_SHARED STV_DEFAULT"
__nv_reservedSMEM_offset_0_alias:
	.zero		0
	.zero		64


//--------------------- .nv.constant0._Z9HistogramPKiPii --------------------------
	.section	.nv.constant0._Z9HistogramPKiPii,"a",@progbits
	.sectionflags	@""
	.align	4
.nv.constant0._Z9HistogramPKiPii:
	.zero		916


//--------------------- SYMBOLS --------------------------

	.type		.nv.reservedSmem.offset0,@object
	.size		.nv.reservedSmem.offset0,0x4
